	.version 1.4
	.target sm_10, map_f64_to_f32
	// compiled with /usr/local/cuda/open64/lib//be
	// nvopencc 3.2 built on 2010-11-03

	//-----------------------------------------------------------
	// Compiling /tmp/tmpxft_00003309_00000000-7_vectorcpy2.cpp3.i (/tmp/ccBI#.yc4nrP)
	//-----------------------------------------------------------

	//-----------------------------------------------------------
	// Options:
	//-----------------------------------------------------------
	//  Target:ptx, ISA:sm_10, Endian:little, Pointer Size:64
	//  -O3	(Optimization level)
	//  -g0	(Debug level)
	//  -m2	(Report advisories)
	//-----------------------------------------------------------

	.file	1	"<command-line>"
	.file	2	"/tmp/tmpxft_00003309_00000000-6_vectorcpy2.cudafe2.gpu"
	.file	3	"/usr/lib/gcc/x86_64-redhat-linux/4.4.7/include/stddef.h"
	.file	4	"/usr/local/cuda//bin/../include/crt/device_runtime.h"
	.file	5	"/usr/local/cuda//bin/../include/host_defines.h"
	.file	6	"/usr/local/cuda//bin/../include/builtin_types.h"
	.file	7	"/usr/local/cuda//bin/../include/device_types.h"
	.file	8	"/usr/local/cuda//bin/../include/driver_types.h"
	.file	9	"/usr/local/cuda//bin/../include/surface_types.h"
	.file	10	"/usr/local/cuda//bin/../include/texture_types.h"
	.file	11	"/usr/local/cuda//bin/../include/vector_types.h"
	.file	12	"/usr/local/cuda//bin/../include/device_launch_parameters.h"
	.file	13	"/usr/local/cuda//bin/../include/crt/storage_class.h"
	.file	14	"/usr/include/bits/types.h"
	.file	15	"/usr/include/time.h"
	.file	16	"/usr/local/cuda//bin/../include/texture_fetch_functions.h"
	.file	17	"/usr/local/cuda//bin/../include/common_functions.h"
	.file	18	"/usr/local/cuda//bin/../include/math_functions.h"
	.file	19	"/usr/local/cuda//bin/../include/math_constants.h"
	.file	20	"/usr/local/cuda//bin/../include/device_functions.h"
	.file	21	"/usr/local/cuda//bin/../include/sm_11_atomic_functions.h"
	.file	22	"/usr/local/cuda//bin/../include/sm_12_atomic_functions.h"
	.file	23	"/usr/local/cuda//bin/../include/sm_13_double_functions.h"
	.file	24	"/usr/local/cuda//bin/../include/sm_20_atomic_functions.h"
	.file	25	"/usr/local/cuda//bin/../include/sm_20_intrinsics.h"
	.file	26	"/usr/local/cuda//bin/../include/surface_functions.h"
	.file	27	"/usr/local/cuda//bin/../include/math_functions_dbl_ptx1.h"
	.file	28	"vectorcpy2.cu"


	.entry _Z6VecCpyPfS_S_i (
		.param .u64 __cudaparm__Z6VecCpyPfS_S_i_A,
		.param .u64 __cudaparm__Z6VecCpyPfS_S_i_B,
		.param .u64 __cudaparm__Z6VecCpyPfS_S_i_C,
		.param .s32 __cudaparm__Z6VecCpyPfS_S_i_N)
	{
	.reg .u16 %rh<4>;
	.reg .u32 %r<7>;
	.reg .u64 %rd<10>;
	.reg .f32 %f<114>;
	.reg .pred %p<3>;
	.loc	28	3	0
$LDWbegin__Z6VecCpyPfS_S_i:
	.loc	28	7	0
	mov.u16 	%rh1, %ctaid.x;
	mov.u16 	%rh2, %ntid.x;
	mul.wide.u16 	%r1, %rh1, %rh2;
	cvt.u32.u16 	%r2, %tid.x;
	add.u32 	%r3, %r2, %r1;
	cvt.s64.s32 	%rd1, %r3;
	mul.wide.s32 	%rd2, %r3, 4;
	ld.param.u64 	%rd3, [__cudaparm__Z6VecCpyPfS_S_i_A];
	add.u64 	%rd4, %rd3, %rd2;
	ld.global.f32 	%f1, [%rd4+0];
	.loc	28	8	0
	ld.param.u64 	%rd5, [__cudaparm__Z6VecCpyPfS_S_i_B];
	add.u64 	%rd6, %rd5, %rd2;
	ld.global.f32 	%f2, [%rd6+0];
	ld.param.s32 	%r4, [__cudaparm__Z6VecCpyPfS_S_i_N];
	add.s32 	%r5, %r3, 10;
	setp.le.s32 	%p1, %r4, %r5;
	@%p1 bra 	$Lt_0_3074;
	.loc	28	11	0
	mov.f32 	%f3, 0f00000000;     	// 0
	mad.f32 	%f4, %f1, %f2, %f3;
	mad.f32 	%f5, %f1, %f2, %f4;
	mad.f32 	%f6, %f1, %f2, %f5;
	mad.f32 	%f7, %f1, %f2, %f6;
	mad.f32 	%f8, %f1, %f2, %f7;
	mad.f32 	%f9, %f1, %f2, %f8;
	mad.f32 	%f10, %f1, %f2, %f9;
	mad.f32 	%f11, %f1, %f2, %f10;
	mad.f32 	%f12, %f1, %f2, %f11;
	mad.f32 	%f13, %f1, %f2, %f12;
	mad.f32 	%f14, %f1, %f2, %f13;
	mad.f32 	%f15, %f1, %f2, %f14;
	mad.f32 	%f16, %f1, %f2, %f15;
	mad.f32 	%f17, %f1, %f2, %f16;
	mad.f32 	%f18, %f1, %f2, %f17;
	mad.f32 	%f19, %f1, %f2, %f18;
	mad.f32 	%f20, %f1, %f2, %f19;
	mad.f32 	%f21, %f1, %f2, %f20;
	mad.f32 	%f22, %f1, %f2, %f21;
	mad.f32 	%f23, %f1, %f2, %f22;
	mad.f32 	%f24, %f1, %f2, %f23;
	mad.f32 	%f25, %f1, %f2, %f24;
	mad.f32 	%f26, %f1, %f2, %f25;
	mad.f32 	%f27, %f1, %f2, %f26;
	mad.f32 	%f28, %f1, %f2, %f27;
	mad.f32 	%f29, %f1, %f2, %f28;
	mad.f32 	%f30, %f1, %f2, %f29;
	mad.f32 	%f31, %f1, %f2, %f30;
	mad.f32 	%f32, %f1, %f2, %f31;
	mad.f32 	%f33, %f1, %f2, %f32;
	mad.f32 	%f34, %f1, %f2, %f33;
	mad.f32 	%f35, %f1, %f2, %f34;
	mad.f32 	%f36, %f1, %f2, %f35;
	mad.f32 	%f37, %f1, %f2, %f36;
	mad.f32 	%f38, %f1, %f2, %f37;
	mad.f32 	%f39, %f1, %f2, %f38;
	mad.f32 	%f40, %f1, %f2, %f39;
	mad.f32 	%f41, %f1, %f2, %f40;
	mad.f32 	%f42, %f1, %f2, %f41;
	mad.f32 	%f43, %f1, %f2, %f42;
	mad.f32 	%f44, %f1, %f2, %f43;
	mad.f32 	%f45, %f1, %f2, %f44;
	mad.f32 	%f46, %f1, %f2, %f45;
	mad.f32 	%f47, %f1, %f2, %f46;
	mad.f32 	%f48, %f1, %f2, %f47;
	mad.f32 	%f49, %f1, %f2, %f48;
	mad.f32 	%f50, %f1, %f2, %f49;
	mad.f32 	%f51, %f1, %f2, %f50;
	mad.f32 	%f52, %f1, %f2, %f51;
	mad.f32 	%f53, %f1, %f2, %f52;
	mad.f32 	%f54, %f1, %f2, %f53;
	mad.f32 	%f55, %f1, %f2, %f54;
	mad.f32 	%f56, %f1, %f2, %f55;
	mad.f32 	%f57, %f1, %f2, %f56;
	mad.f32 	%f58, %f1, %f2, %f57;
	mad.f32 	%f59, %f1, %f2, %f58;
	mad.f32 	%f60, %f1, %f2, %f59;
	mad.f32 	%f61, %f1, %f2, %f60;
	mad.f32 	%f62, %f1, %f2, %f61;
	mad.f32 	%f63, %f1, %f2, %f62;
	mad.f32 	%f64, %f1, %f2, %f63;
	mad.f32 	%f65, %f1, %f2, %f64;
	mad.f32 	%f66, %f1, %f2, %f65;
	mad.f32 	%f67, %f1, %f2, %f66;
	mad.f32 	%f68, %f1, %f2, %f67;
	mad.f32 	%f69, %f1, %f2, %f68;
	mad.f32 	%f70, %f1, %f2, %f69;
	mad.f32 	%f71, %f1, %f2, %f70;
	mad.f32 	%f72, %f1, %f2, %f71;
	mad.f32 	%f73, %f1, %f2, %f72;
	mad.f32 	%f74, %f1, %f2, %f73;
	mad.f32 	%f75, %f1, %f2, %f74;
	mad.f32 	%f76, %f1, %f2, %f75;
	mad.f32 	%f77, %f1, %f2, %f76;
	mad.f32 	%f78, %f1, %f2, %f77;
	mad.f32 	%f79, %f1, %f2, %f78;
	mad.f32 	%f80, %f1, %f2, %f79;
	mad.f32 	%f81, %f1, %f2, %f80;
	mad.f32 	%f82, %f1, %f2, %f81;
	mad.f32 	%f83, %f1, %f2, %f82;
	mad.f32 	%f84, %f1, %f2, %f83;
	mad.f32 	%f85, %f1, %f2, %f84;
	mad.f32 	%f86, %f1, %f2, %f85;
	mad.f32 	%f87, %f1, %f2, %f86;
	mad.f32 	%f88, %f1, %f2, %f87;
	mad.f32 	%f89, %f1, %f2, %f88;
	mad.f32 	%f90, %f1, %f2, %f89;
	mad.f32 	%f91, %f1, %f2, %f90;
	mad.f32 	%f92, %f1, %f2, %f91;
	mad.f32 	%f93, %f1, %f2, %f92;
	mad.f32 	%f94, %f1, %f2, %f93;
	mad.f32 	%f95, %f1, %f2, %f94;
	mad.f32 	%f96, %f1, %f2, %f95;
	mad.f32 	%f97, %f1, %f2, %f96;
	mad.f32 	%f98, %f1, %f2, %f97;
	mad.f32 	%f99, %f1, %f2, %f98;
	mad.f32 	%f100, %f1, %f2, %f99;
	mad.f32 	%f101, %f1, %f2, %f100;
	mad.f32 	%f102, %f1, %f2, %f101;
	mad.f32 	%f103, %f1, %f2, %f102;
	.loc	28	13	0
	ld.param.u64 	%rd7, [__cudaparm__Z6VecCpyPfS_S_i_C];
	add.u64 	%rd8, %rd7, %rd2;
	st.global.f32 	[%rd8+0], %f1;
	ld.global.f32 	%f104, [%rd4+4];
	st.global.f32 	[%rd8+4], %f104;
	ld.global.f32 	%f105, [%rd4+8];
	st.global.f32 	[%rd8+8], %f105;
	ld.global.f32 	%f106, [%rd4+12];
	st.global.f32 	[%rd8+12], %f106;
	ld.global.f32 	%f107, [%rd4+16];
	st.global.f32 	[%rd8+16], %f107;
	ld.global.f32 	%f108, [%rd4+20];
	st.global.f32 	[%rd8+20], %f108;
	ld.global.f32 	%f109, [%rd4+24];
	st.global.f32 	[%rd8+24], %f109;
	ld.global.f32 	%f110, [%rd4+28];
	st.global.f32 	[%rd8+28], %f110;
	ld.global.f32 	%f111, [%rd4+32];
	st.global.f32 	[%rd8+32], %f111;
	ld.global.f32 	%f112, [%rd4+36];
	st.global.f32 	[%rd8+36], %f112;
	.loc	28	24	0
	st.global.f32 	[%rd8+0], %f103;
$Lt_0_3074:
	.loc	28	26	0
	exit;
$LDWend__Z6VecCpyPfS_S_i:
	} // _Z6VecCpyPfS_S_i



// ===== COMPILED SASS (sm_100) =====

	.target	sm_100

	.elftype	@"ET_EXEC"


//--------------------- .note.nv.tkinfo           --------------------------
	.section	.note.nv.tkinfo,"",@"SHT_NOTE"
	.sectionflags	@"SHF_NOTE_NV_TKINFO"
	.tkinfo
        /*0018*/ 	.word	0x00000002
        /*0030*/ 	.string	""
        /*0030*/ 	.string	"ptxas"
        /*0030*/ 	.string	"Cuda compilation tools, release 13.0, V13.0.88"
        /*0030*/ 	.string	"Build cuda_13.0.r13.0/compiler.36424714_0"
        /*0030*/ 	.string	"-arch sm_100 "



//--------------------- .note.nv.cuinfo           --------------------------
	.section	.note.nv.cuinfo,"",@"SHT_NOTE"
	.sectionflags	@"SHF_NOTE_NV_CUINFO"
        /*0018*/ 	.short	0x0002
        /*001a*/ 	.short	0x000a
        /*001c*/ 	.short	0x0082
	.zero		2


//--------------------- .nv.info                  --------------------------
	.section	.nv.info,"",@"SHT_CUDA_INFO"
	.align	4


	//----- nvinfo : EIATTR_REGCOUNT
	.align		4
        /*0000*/ 	.byte	0x04, 0x2f
        /*0002*/ 	.short	(.L_1 - .L_0)
	.align		4
.L_0:
        /*0004*/ 	.word	index@(_Z6VecCpyPfS_S_i)
        /*0008*/ 	.word	0x00000018


	//----- nvinfo : EIATTR_FRAME_SIZE
	.align		4
.L_1:
        /*000c*/ 	.byte	0x04, 0x11
        /*000e*/ 	.short	(.L_3 - .L_2)
	.align		4
.L_2:
        /*0010*/ 	.word	index@(_Z6VecCpyPfS_S_i)
        /*0014*/ 	.word	0x00000000


	//----- nvinfo : EIATTR_MIN_STACK_SIZE
	.align		4
.L_3:
        /*0018*/ 	.byte	0x04, 0x12
        /*001a*/ 	.short	(.L_5 - .L_4)
	.align		4
.L_4:
        /*001c*/ 	.word	index@(_Z6VecCpyPfS_S_i)
        /*0020*/ 	.word	0x00000000
.L_5:


//--------------------- .nv.compat                --------------------------
	.section	.nv.compat,"",@"SHT_CUDA_COMPAT_INFO"
	.align	4
        /*0000*/ 	.byte	0x02, 0x09, 0x00, 0x00, 0x02, 0x02, 0x01, 0x00, 0x02, 0x05, 0x05, 0x00, 0x03, 0x07, 0x01, 0x01
        /*0010*/ 	.byte	0x02, 0x03, 0x00, 0x00, 0x02, 0x06, 0x01, 0x00, 0x04, 0x0b, 0x08, 0x00, 0x09, 0x00, 0x00, 0x00
        /*0020*/ 	.byte	0x00, 0x00, 0x00, 0x00


//--------------------- .nv.info._Z6VecCpyPfS_S_i --------------------------
	.section	.nv.info._Z6VecCpyPfS_S_i,"",@"SHT_CUDA_INFO"
	.sectionflags	@""
	.align	4


	//----- nvinfo : EIATTR_CUDA_API_VERSION
	.align		4
        /*0000*/ 	.byte	0x04, 0x37
        /*0002*/ 	.short	(.L_7 - .L_6)
.L_6:
        /*0004*/ 	.word	0x00000082


	//----- nvinfo : EIATTR_KPARAM_INFO
	.align		4
.L_7:
        /*0008*/ 	.byte	0x04, 0x17
        /*000a*/ 	.short	(.L_9 - .L_8)
.L_8:
        /*000c*/ 	.word	0x00000000
        /*0010*/ 	.short	0x0003
        /*0012*/ 	.short	0x0018
        /*0014*/ 	.byte	0x00, 0xf0, 0x11, 0x00


	//----- nvinfo : EIATTR_KPARAM_INFO
	.align		4
.L_9:
        /*0018*/ 	.byte	0x04, 0x17
        /*001a*/ 	.short	(.L_11 - .L_10)
.L_10:
        /*001c*/ 	.word	0x00000000
        /*0020*/ 	.short	0x0002
        /*0022*/ 	.short	0x0010
        /*0024*/ 	.byte	0x00, 0xf0, 0x21, 0x00


	//----- nvinfo : EIATTR_KPARAM_INFO
	.align		4
.L_11:
        /*0028*/ 	.byte	0x04, 0x17
        /*002a*/ 	.short	(.L_13 - .L_12)
.L_12:
        /*002c*/ 	.word	0x00000000
        /*0030*/ 	.short	0x0001
        /*0032*/ 	.short	0x0008
        /*0034*/ 	.byte	0x00, 0xf0, 0x21, 0x00


	//----- nvinfo : EIATTR_KPARAM_INFO
	.align		4
.L_13:
        /*0038*/ 	.byte	0x04, 0x17
        /*003a*/ 	.short	(.L_15 - .L_14)
.L_14:
        /*003c*/ 	.word	0x00000000
        /*0040*/ 	.short	0x0000
        /*0042*/ 	.short	0x0000
        /*0044*/ 	.byte	0x00, 0xf0, 0x21, 0x00


	//----- nvinfo : EIATTR_SPARSE_MMA_MASK
	.align		4
.L_15:
        /*0048*/ 	.byte	0x03, 0x50
        /*004a*/ 	.short	0x0000


	//----- nvinfo : EIATTR_MAXREG_COUNT
	.align		4
        /*004c*/ 	.byte	0x03, 0x1b
        /*004e*/ 	.short	0x00ff


	//----- nvinfo : EIATTR_MERCURY_ISA_VERSION
	.align		4
        /*0050*/ 	.byte	0x03, 0x5f
        /*0052*/ 	.short	0x0101


	//----- nvinfo : EIATTR_VRC_CTA_INIT_COUNT
	.align		4
        /*0054*/ 	.byte	0x02, 0x4a
	.zero		1
	.zero		1


	//----- nvinfo : EIATTR_EXIT_INSTR_OFFSETS
	.align		4
        /*0058*/ 	.byte	0x04, 0x1c
        /*005a*/ 	.short	(.L_17 - .L_16)


	//   ....[0]....
.L_16:
        /*005c*/ 	.word	0x000000b0


	//   ....[1]....
        /*0060*/ 	.word	0x000008d0


	//----- nvinfo : EIATTR_CBANK_PARAM_SIZE
	.align		4
.L_17:
        /*0064*/ 	.byte	0x03, 0x19
        /*0066*/ 	.short	0x001c


	//----- nvinfo : EIATTR_PARAM_CBANK
	.align		4
        /*0068*/ 	.byte	0x04, 0x0a
        /*006a*/ 	.short	(.L_19 - .L_18)
	.align		4
.L_18:
        /*006c*/ 	.word	index@(.nv.constant0._Z6VecCpyPfS_S_i)
        /*0070*/ 	.short	0x0380
        /*0072*/ 	.short	0x001c


	//----- nvinfo : EIATTR_SW_WAR
	.align		4
.L_19:
        /*0074*/ 	.byte	0x04, 0x36
        /*0076*/ 	.short	(.L_21 - .L_20)
.L_20:
        /*0078*/ 	.word	0x00000008
.L_21:


//--------------------- .nv.callgraph             --------------------------
	.section	.nv.callgraph,"",@"SHT_CUDA_CALLGRAPH"
	.align	4
	.sectionentsize	8
	.align		4
        /*0000*/ 	.word	0x00000000
	.align		4
        /*0004*/ 	.word	0xffffffff
	.align		4
        /*0008*/ 	.word	0x00000000
	.align		4
        /*000c*/ 	.word	0xfffffffe
	.align		4
        /*0010*/ 	.word	0x00000000
	.align		4
        /*0014*/ 	.word	0xfffffffd
	.align		4
        /*0018*/ 	.word	0x00000000
	.align		4
        /*001c*/ 	.word	0xfffffffc


//--------------------- .text._Z6VecCpyPfS_S_i    --------------------------
	.section	.text._Z6VecCpyPfS_S_i,"ax",@progbits
	.align	128
.text._Z6VecCpyPfS_S_i:
        .type           _Z6VecCpyPfS_S_i,@function
        .size           _Z6VecCpyPfS_S_i,(.L_x_1 - _Z6VecCpyPfS_S_i)
        .other          _Z6VecCpyPfS_S_i,@"STO_CUDA_ENTRY STV_DEFAULT"
_Z6VecCpyPfS_S_i:
[----:B------:R-:W-:Y:S01]  /*0000*/  LDC R1, c[0x0][0x37c] ;  /* 0x0000df00ff017b82 */ /* 0x000fe20000000800 */
[----:B------:R-:W0:Y:S07]  /*0010*/  S2R R0, SR_TID.X ;  /* 0x0000000000007919 */ /* 0x000e2e0000002100 */
[----:B------:R-:W1:Y:S01]  /*0020*/  S2UR UR4, SR_CTAID.X ;  /* 0x00000000000479c3 */ /* 0x000e620000002500 */
[----:B------:R-:W2:Y:S07]  /*0030*/  LDCU UR5, c[0x0][0x398] ;  /* 0x00007300ff0577ac */ /* 0x000eae0008000800 */
[----:B------:R-:W3:Y:S01]  /*0040*/  LDC R9, c[0x0][0x360] ;  /* 0x0000d800ff097b82 */ /* 0x000ee20000000800 */
[----:B-1----:R-:W-:Y:S01]  /*0050*/  ULOP3.LUT UR4, UR4, 0xffff, URZ, 0xc0, !UPT ;  /* 0x0000ffff04047892 */ /* 0x002fe2000f8ec0ff */
[----:B0-----:R-:W-:-:S02]  /*0060*/  LOP3.LUT R0, R0, 0xffff, RZ, 0xc0, !PT ;  /* 0x0000ffff00007812 */ /* 0x001fc400078ec0ff */
[----:B---3--:R-:W-:-:S05]  /*0070*/  LOP3.LUT R9, R9, 0xffff, RZ, 0xc0, !PT ;  /* 0x0000ffff09097812 */ /* 0x008fca00078ec0ff */
[----:B------:R-:W-:-:S05]  /*0080*/  IMAD R9, R9, UR4, R0 ;  /* 0x0000000409097c24 */ /* 0x000fca000f8e0200 */
[----:B------:R-:W-:-:S04]  /*0090*/  IADD3 R0, PT, PT, R9, 0xa, RZ ;  /* 0x0000000a09007810 */ /* 0x000fc80007ffe0ff */
[----:B--2---:R-:W-:-:S13]  /*00a0*/  ISETP.GE.AND P0, PT, R0, UR5, PT ;  /* 0x0000000500007c0c */ /* 0x004fda000bf06270 */
[----:B------:R-:W-:Y:S05]  /*00b0*/  @P0 EXIT ;  /* 0x000000000000094d */ /* 0x000fea0003800000 */
[----:B------:R-:W0:Y:S01]  /*00c0*/  LDC.64 R2, c[0x0][0x380] ;  /* 0x0000e000ff027b82 */ /* 0x000e220000000a00 */
[----:B------:R-:W1:Y:S07]  /*00d0*/  LDCU.64 UR4, c[0x0][0x358] ;  /* 0x00006b00ff0477ac */ /* 0x000e6e0008000a00 */
[----:B------:R-:W2:Y:S08]  /*00e0*/  LDC.64 R6, c[0x0][0x388] ;  /* 0x0000e200ff067b82 */ /* 0x000eb00000000a00 */
[----:B------:R-:W3:Y:S01]  /*00f0*/  LDC.64 R4, c[0x0][0x390] ;  /* 0x0000e400ff047b82 */ /* 0x000ee20000000a00 */
[----:B0-----:R-:W-:-:S05]  /*0100*/  IMAD.WIDE R2, R9, 0x4, R2 ;  /* 0x0000000409027825 */ /* 0x001fca00078e0202 */
[----:B-1----:R-:W4:Y:S01]  /*0110*/  LDG.E R0, desc[UR4][R2.64] ;  /* 0x0000000402007981 */ /* 0x002f22000c1e1900 */
[----:B--2---:R-:W-:-:S06]  /*0120*/  IMAD.WIDE R6, R9, 0x4, R6 ;  /* 0x0000000409067825 */ /* 0x004fcc00078e0206 */
[----:B------:R-:W2:Y:S01]  /*0130*/  LDG.E R7, desc[UR4][R6.64] ;  /* 0x0000000406077981 */ /* 0x000ea2000c1e1900 */
[----:B---3--:R-:W-:-:S05]  /*0140*/  IMAD.WIDE R4, R9, 0x4, R4 ;  /* 0x0000000409047825 */ /* 0x008fca00078e0204 */
[----:B----4-:R-:W-:Y:S04]  /*0150*/  STG.E desc[UR4][R4.64], R0 ;  /* 0x0000000004007986 */ /* 0x010fe8000c101904 */
[----:B------:R-:W3:Y:S04]  /*0160*/  LDG.E R9, desc[UR4][R2.64+0x4] ;  /* 0x0000040402097981 */ /* 0x000ee8000c1e1900 */
[----:B---3--:R0:W-:Y:S04]  /*0170*/  STG.E desc[UR4][R4.64+0x4], R9 ;  /* 0x0000040904007986 */ /* 0x0081e8000c101904 */
[----:B------:R-:W3:Y:S04]  /*0180*/  LDG.E R11, desc[UR4][R2.64+0x8] ;  /* 0x00000804020b7981 */ /* 0x000ee8000c1e1900 */
[----:B---3--:R-:W-:Y:S04]  /*0190*/  STG.E desc[UR4][R4.64+0x8], R11 ;  /* 0x0000080b04007986 */ /* 0x008fe8000c101904 */
        /* <DEDUP_REMOVED lines=8> */
[----:B------:R-:W3:Y:S01]  /*0220*/  LDG.E R21, desc[UR4][R2.64+0x1c] ;  /* 0x00001c0402157981 */ /* 0x000ee2000c1e1900 */
[----:B--2---:R-:W-:-:S04]  /*0230*/  FFMA.FTZ R6, R0, R7, RZ ;  /* 0x0000000700067223 */ /* 0x004fc800000100ff */
[----:B------:R-:W-:-:S04]  /*0240*/  FFMA.FTZ R6, R0, R7, R6 ;  /* 0x0000000700067223 */ /* 0x000fc80000010006 */
        /* <DEDUP_REMOVED lines=10> */
[CC--:B------:R-:W-:Y:S01]  /*02f0*/  FFMA.FTZ R6, R0.reuse, R7.reuse, R6 ;  /* 0x0000000700067223 */ /* 0x0c0fe20000010006 */
[----:B---3--:R-:W-:Y:S04]  /*0300*/  STG.E desc[UR4][R4.64+0x1c], R21 ;  /* 0x00001c1504007986 */ /* 0x008fe8000c101904 */
[----:B0-----:R-:W2:Y:S01]  /*0310*/  LDG.E R9, desc[UR4][R2.64+0x20] ;  /* 0x0000200402097981 */ /* 0x001ea2000c1e1900 */
        /* <DEDUP_REMOVED lines=44> */
[----:B--2---:R-:W-:Y:S04]  /*05e0*/  STG.E desc[UR4][R4.64+0x20], R9 ;  /* 0x0000200904007986 */ /* 0x004fe8000c101904 */
[----:B------:R-:W2:Y:S01]  /*05f0*/  LDG.E R3, desc[UR4][R2.64+0x24] ;  /* 0x0000240402037981 */ /* 0x000ea2000c1e1900 */
        /* <DEDUP_REMOVED lines=42> */
[----:B------:R-:W-:-:S05]  /*08a0*/  FFMA.FTZ R7, R0, R7, R6 ;  /* 0x0000000700077223 */ /* 0x000fca0000010006 */
[----:B------:R-:W-:Y:S04]  /*08b0*/  STG.E desc[UR4][R4.64], R7 ;  /* 0x0000000704007986 */ /* 0x000fe8000c101904 */
[----:B--2---:R-:W-:Y:S01]  /*08c0*/  STG.E desc[UR4][R4.64+0x24], R3 ;  /* 0x0000240304007986 */ /* 0x004fe2000c101904 */
[----:B------:R-:W-:Y:S05]  /*08d0*/  EXIT ;  /* 0x000000000000794d */ /* 0x000fea0003800000 */
.L_x_0:
[----:B------:R-:W-:-:S00]  /*08e0*/  BRA `(.L_x_0) ;  /* 0xfffffffc00fc7947 */ /* 0x000fc0000383ffff */
[----:B------:R-:W-:-:S00]  /*08f0*/  NOP ;  /* 0x0000000000007918 */ /* 0x000fc00000000000 */
        /* <DEDUP_REMOVED lines=8> */
.L_x_1:


//--------------------- .nv.shared.reserved.0     --------------------------
	.section	.nv.shared.reserved.0,"aw",@nobits
	.weak		__nv_reservedSMEM_offset_0_alias
	.size		__nv_reservedSMEM_offset_0_alias, 0, 64
	.other		__nv_reservedSMEM_offset_0_alias,@"STO_CUDA_RESERVED_SHARED STV_DEFAULT"
__nv_reservedSMEM_offset_0_alias:
	.zero		0
	.zero		64


//--------------------- .nv.constant0._Z6VecCpyPfS_S_i --------------------------
	.section	.nv.constant0._Z6VecCpyPfS_S_i,"a",@progbits
	.sectionflags	@""
	.align	4
.nv.constant0._Z6VecCpyPfS_S_i:
	.zero		924


//--------------------- SYMBOLS --------------------------

	.type		.nv.reservedSmem.offset0,@object
	.size		.nv.reservedSmem.offset0,0x4
